	.headerflags	@"EF_CUDA_TEXMODE_UNIFIED EF_CUDA_64BIT_ADDRESS EF_CUDA_ACCELERATORS EF_CUDA_SM90 EF_CUDA_VIRTUAL_SM(EF_CUDA_SM90)"
	.elftype	@"ET_EXEC"


//--------------------- .nv.info                  --------------------------
	.section	.nv.info,"",@"SHT_CUDA_INFO"
	.align	4


	//----- nvinfo : EIATTR_REGCOUNT
	.align		4
        /*0000*/ 	.byte	0x04, 0x2f
        /*0002*/ 	.short	(.L_3 - .L_2)
	.align		4
.L_2:
        /*0004*/ 	.word	index@(triton_poi_fused__native_batch_norm_legit_no_training_relu_10)
        /*0008*/ 	.word	0x00000012


	//----- nvinfo : EIATTR_MIN_STACK_SIZE
	.align		4
.L_3:
        /*000c*/ 	.byte	0x04, 0x12
        /*000e*/ 	.short	(.L_5 - .L_4)
	.align		4
.L_4:
        /*0010*/ 	.word	index@(triton_poi_fused__native_batch_norm_legit_no_training_relu_10)
        /*0014*/ 	.word	0x00000000


	//----- nvinfo : EIATTR_FRAME_SIZE
	.align		4
.L_5:
        /*0018*/ 	.byte	0x04, 0x11
        /*001a*/ 	.short	(.L_7 - .L_6)
	.align		4
.L_6:
        /*001c*/ 	.word	index@(triton_poi_fused__native_batch_norm_legit_no_training_relu_10)
        /*0020*/ 	.word	0x00000000


	//----- nvinfo : EIATTR_MIN_STACK_SIZE
	.align		4
.L_7:
        /*0024*/ 	.byte	0x04, 0x12
        /*0026*/ 	.short	(.L_9 - .L_8)
	.align		4
.L_8:
        /*0028*/ 	.word	index@(triton_poi_fused__native_batch_norm_legit_no_training_relu_10)
        /*002c*/ 	.word	0x00000000
.L_9:


//--------------------- .nv.info.triton_poi_fused__native_batch_norm_legit_no_training_relu_10 --------------------------
	.section	.nv.info.triton_poi_fused__native_batch_norm_legit_no_training_relu_10,"",@"SHT_CUDA_INFO"
	.sectionflags	@""
	.align	4


	//----- nvinfo : EIATTR_CUDA_API_VERSION
	.align		4
        /*0000*/ 	.byte	0x04, 0x37
        /*0002*/ 	.short	(.L_11 - .L_10)
.L_10:
        /*0004*/ 	.word	0x0000007c


	//----- nvinfo : EIATTR_KPARAM_INFO
	.align		4
.L_11:
        /*0008*/ 	.byte	0x04, 0x17
        /*000a*/ 	.short	(.L_13 - .L_12)
.L_12:
        /*000c*/ 	.word	0x00000000
        /*0010*/ 	.short	0x0006
        /*0012*/ 	.short	0x0030
        /*0014*/ 	.byte	0x00, 0xf0, 0x11, 0x00


	//----- nvinfo : EIATTR_KPARAM_INFO
	.align		4
.L_13:
        /*0018*/ 	.byte	0x04, 0x17
        /*001a*/ 	.short	(.L_15 - .L_14)
.L_14:
        /*001c*/ 	.word	0x00000000
        /*0020*/ 	.short	0x0005
        /*0022*/ 	.short	0x0028
        /*0024*/ 	.byte	0x00, 0xf4, 0x21, 0x00


	//----- nvinfo : EIATTR_KPARAM_INFO
	.align		4
.L_15:
        /*0028*/ 	.byte	0x04, 0x17
        /*002a*/ 	.short	(.L_17 - .L_16)
.L_16:
        /*002c*/ 	.word	0x00000000
        /*0030*/ 	.short	0x0004
        /*0032*/ 	.short	0x0020
        /*0034*/ 	.byte	0x00, 0xf4, 0x21, 0x00


	//----- nvinfo : EIATTR_KPARAM_INFO
	.align		4
.L_17:
        /*0038*/ 	.byte	0x04, 0x17
        /*003a*/ 	.short	(.L_19 - .L_18)
.L_18:
        /*003c*/ 	.word	0x00000000
        /*0040*/ 	.short	0x0003
        /*0042*/ 	.short	0x0018
        /*0044*/ 	.byte	0x00, 0xf4, 0x21, 0x00


	//----- nvinfo : EIATTR_KPARAM_INFO
	.align		4
.L_19:
        /*0048*/ 	.byte	0x04, 0x17
        /*004a*/ 	.short	(.L_21 - .L_20)
.L_20:
        /*004c*/ 	.word	0x00000000
        /*0050*/ 	.short	0x0002
        /*0052*/ 	.short	0x0010
        /*0054*/ 	.byte	0x00, 0xf4, 0x21, 0x00


	//----- nvinfo : EIATTR_KPARAM_INFO
	.align		4
.L_21:
        /*0058*/ 	.byte	0x04, 0x17
        /*005a*/ 	.short	(.L_23 - .L_22)
.L_22:
        /*005c*/ 	.word	0x00000000
        /*0060*/ 	.short	0x0001
        /*0062*/ 	.short	0x0008
        /*0064*/ 	.byte	0x00, 0xf4, 0x21, 0x00


	//----- nvinfo : EIATTR_KPARAM_INFO
	.align		4
.L_23:
        /*0068*/ 	.byte	0x04, 0x17
        /*006a*/ 	.short	(.L_25 - .L_24)
.L_24:
        /*006c*/ 	.word	0x00000000
        /*0070*/ 	.short	0x0000
        /*0072*/ 	.short	0x0000
        /*0074*/ 	.byte	0x00, 0xf4, 0x21, 0x00


	//----- nvinfo : EIATTR_SPARSE_MMA_MASK
	.align		4
.L_25:
        /*0078*/ 	.byte	0x03, 0x50
        /*007a*/ 	.short	0x0000


	//----- nvinfo : EIATTR_MAXREG_COUNT
	.align		4
        /*007c*/ 	.byte	0x03, 0x1b
        /*007e*/ 	.short	0x00ff


	//----- nvinfo : EIATTR_EXIT_INSTR_OFFSETS
	.align		4
        /*0080*/ 	.byte	0x04, 0x1c
        /*0082*/ 	.short	(.L_27 - .L_26)


	//   ....[0]....
.L_26:
        /*0084*/ 	.word	0x000003d0


	//----- nvinfo : EIATTR_REQNTID
	.align		4
.L_27:
        /*0088*/ 	.byte	0x04, 0x10
        /*008a*/ 	.short	(.L_29 - .L_28)
.L_28:
        /*008c*/ 	.word	0x00000080
        /*0090*/ 	.word	0x00000001
        /*0094*/ 	.word	0x00000001


	//----- nvinfo : EIATTR_CBANK_PARAM_SIZE
	.align		4
.L_29:
        /*0098*/ 	.byte	0x03, 0x19
        /*009a*/ 	.short	0x0034


	//----- nvinfo : EIATTR_PARAM_CBANK
	.align		4
        /*009c*/ 	.byte	0x04, 0x0a
        /*009e*/ 	.short	(.L_31 - .L_30)
	.align		4
.L_30:
        /*00a0*/ 	.word	index@(.nv.constant0.triton_poi_fused__native_batch_norm_legit_no_training_relu_10)
        /*00a4*/ 	.short	0x0210
        /*00a6*/ 	.short	0x0034


	//----- nvinfo : EIATTR_SW_WAR
	.align		4
.L_31:
        /*00a8*/ 	.byte	0x04, 0x36
        /*00aa*/ 	.short	(.L_33 - .L_32)
.L_32:
        /*00ac*/ 	.word	0x00000008
.L_33:


//--------------------- .nv.callgraph             --------------------------
	.section	.nv.callgraph,"",@"SHT_CUDA_CALLGRAPH"
	.align	4
	.sectionentsize	8
	.align		4
        /*0000*/ 	.word	0x00000000
	.align		4
        /*0004*/ 	.word	0xffffffff
	.align		4
        /*0008*/ 	.word	0x00000000
	.align		4
        /*000c*/ 	.word	0xfffffffe
	.align		4
        /*0010*/ 	.word	0x00000000
	.align		4
        /*0014*/ 	.word	0xfffffffd
	.align		4
        /*0018*/ 	.word	0x00000000
	.align		4
        /*001c*/ 	.word	0xfffffffc


//--------------------- .nv.constant4             --------------------------
	.section	.nv.constant4,"a",@progbits
	.align	8
	.align		8
.nv.constant4:
        /*0000*/ 	.dword	_$_str
	.align		8
        /*0008*/ 	.dword	_$_str_$_2


//--------------------- .text.triton_poi_fused__native_batch_norm_legit_no_training_relu_10 --------------------------
	.section	.text.triton_poi_fused__native_batch_norm_legit_no_training_relu_10,"ax",@progbits
	.align	128
        .global         triton_poi_fused__native_batch_norm_legit_no_training_relu_10
        .type           triton_poi_fused__native_batch_norm_legit_no_training_relu_10,@function
        .size           triton_poi_fused__native_batch_norm_legit_no_training_relu_10,(.L_x_1 - triton_poi_fused__native_batch_norm_legit_no_training_relu_10)
        .other          triton_poi_fused__native_batch_norm_legit_no_training_relu_10,@"STO_CUDA_ENTRY STV_DEFAULT"
triton_poi_fused__native_batch_norm_legit_no_training_relu_10:
.text.triton_poi_fused__native_batch_norm_legit_no_training_relu_10:
[----:B------:R-:W-:Y:S01]  /*0000*/  LDC R1, c[0x0][0x28] ;  /* 0x00000a00ff017b82 */ /* 0x000fe20000000800 */
[----:B------:R-:W1:Y:S07]  /*0010*/  S2R R0, SR_TID.X ;  /* 0x0000000000007919 */ /* 0x000e6e0000002100 */
[----:B------:R-:W2:Y:S01]  /*0020*/  LDC.64 R2, c[0x0][0x220] ;  /* 0x00008800ff027b82 */ /* 0x000ea20000000a00 */
[----:B------:R-:W-:Y:S01]  /*0030*/  ULDC.64 UR4, c[0x0][0x208] ;  /* 0x0000820000047ab9 */ /* 0x000fe20000000a00 */
[----:B------:R-:W3:Y:S06]  /*0040*/  S2R R7, SR_CTAID.X ;  /* 0x0000000000077919 */ /* 0x000eec0000002500 */
[----:B------:R-:W4:Y:S08]  /*0050*/  LDC.64 R8, c[0x0][0x228] ;  /* 0x00008a00ff087b82 */ /* 0x000f300000000a00 */
[----:B------:R-:W5:Y:S01]  /*0060*/  LDC.64 R10, c[0x0][0x230] ;  /* 0x00008c00ff0a7b82 */ /* 0x000f620000000a00 */
[----:B-1----:R-:W-:-:S02]  /*0070*/  SHF.L.U32 R0, R0, 0x1, RZ ;  /* 0x0000000100007819 */ /* 0x002fc400000006ff */
[----:B---3--:R-:W-:Y:S02]  /*0080*/  SHF.R.S32.HI R5, RZ, 0x17, R7 ;  /* 0x00000017ff057819 */ /* 0x008fe40000011407 */
[----:B------:R-:W-:Y:S02]  /*0090*/  LOP3.LUT R0, R0, 0xfe, RZ, 0xc0, !PT ;  /* 0x000000fe00007812 */ /* 0x000fe400078ec0ff */
[----:B------:R-:W-:Y:S02]  /*00a0*/  SGXT R5, R5, 0x1 ;  /* 0x000000010505781a */ /* 0x000fe40000000200 */
[----:B------:R-:W-:Y:S02]  /*00b0*/  LEA R0, R7, R0, 0x8 ;  /* 0x0000000007007211 */ /* 0x000fe400078e40ff */
[----:B------:R-:W1:Y:S02]  /*00c0*/  LDC.64 R6, c[0x0][0x218] ;  /* 0x00008600ff067b82 */ /* 0x000e640000000a00 */
[----:B------:R-:W-:-:S04]  /*00d0*/  LEA.HI R5, R5, R0, RZ, 0x9 ;  /* 0x0000000005057211 */ /* 0x000fc800078f48ff */
[----:B------:R-:W-:-:S04]  /*00e0*/  LOP3.LUT R5, R5, 0xfffffe00, RZ, 0xc0, !PT ;  /* 0xfffffe0005057812 */ /* 0x000fc800078ec0ff */
[----:B------:R-:W-:Y:S02]  /*00f0*/  IADD3 R13, R0, -R5, RZ ;  /* 0x80000005000d7210 */ /* 0x000fe40007ffe0ff */
[----:B------:R-:W3:Y:S03]  /*0100*/  LDC.64 R4, c[0x0][0x210] ;  /* 0x00008400ff047b82 */ /* 0x000ee60000000a00 */
[----:B--2---:R-:W-:-:S06]  /*0110*/  IMAD.WIDE R2, R13, 0x4, R2 ;  /* 0x000000040d027825 */ /* 0x004fcc00078e0202 */
[----:B------:R-:W2:Y:S01]  /*0120*/  LDG.E.EL.64 R2, desc[UR4][R2.64] ;  /* 0x0000000402027981 */ /* 0x000ea2000c2e1b00 */
[----:B-1----:R-:W-:-:S04]  /*0130*/  IMAD.WIDE R6, R13, 0x4, R6 ;  /* 0x000000040d067825 */ /* 0x002fc800078e0206 */
[C---:B----4-:R-:W-:Y:S02]  /*0140*/  IMAD.WIDE R8, R13.reuse, 0x4, R8 ;  /* 0x000000040d087825 */ /* 0x050fe400078e0208 */
[----:B------:R-:W4:Y:S02]  /*0150*/  LDG.E.EL.64 R6, desc[UR4][R6.64] ;  /* 0x0000000406067981 */ /* 0x000f24000c2e1b00 */
[----:B-----5:R-:W-:Y:S02]  /*0160*/  IMAD.WIDE R10, R13, 0x4, R10 ;  /* 0x000000040d0a7825 */ /* 0x020fe400078e020a */
[----:B------:R-:W5:Y:S02]  /*0170*/  LDG.E.EL.64 R8, desc[UR4][R8.64] ;  /* 0x0000000408087981 */ /* 0x000f64000c2e1b00 */
[----:B---3--:R-:W-:Y:S02]  /*0180*/  IMAD.WIDE R4, R0, 0x4, R4 ;  /* 0x0000000400047825 */ /* 0x008fe400078e0204 */
[----:B------:R-:W5:Y:S04]  /*0190*/  LDG.E.EL.64 R10, desc[UR4][R10.64] ;  /* 0x000000040a0a7981 */ /* 0x000f68000c2e1b00 */
[----:B------:R-:W4:Y:S01]  /*01a0*/  LDG.E.64 R4, desc[UR4][R4.64] ;  /* 0x0000000404047981 */ /* 0x000f22000c1e1b00 */
[----:B------:R-:W-:Y:S01]  /*01b0*/  HFMA2.MMA R14, -RZ, RZ, 1.625, 0 ;  /* 0x3e800000ff0e7435 */ /* 0x000fe200000001ff */
[----:B--2---:R-:W-:Y:S01]  /*01c0*/  FADD R2, R2, 9.9999997473787516356e-06 ;  /* 0x3727c5ac02027421 */ /* 0x004fe20000000000 */
[----:B------:R-:W-:-:S03]  /*01d0*/  FADD R3, R3, 9.9999997473787516356e-06 ;  /* 0x3727c5ac03037421 */ /* 0x000fc60000000000 */
[----:B------:R-:W1:Y:S08]  /*01e0*/  MUFU.SQRT R12, R2 ;  /* 0x00000002000c7308 */ /* 0x000e700000002000 */
[----:B------:R2:W3:Y:S01]  /*01f0*/  MUFU.SQRT R13, R3 ;  /* 0x00000003000d7308 */ /* 0x0004e20000002000 */
[C---:B-1----:R-:W-:Y:S02]  /*0200*/  FSETP.GT.AND P0, PT, R12.reuse, 8.50705917302346158658e+37, PT ;  /* 0x7e8000000c00780b */ /* 0x042fe40003f04000 */
[----:B------:R-:W-:Y:S01]  /*0210*/  FSETP.GEU.AND P2, PT, R12, 1.175494350822287508e-38, PT ;  /* 0x008000000c00780b */ /* 0x000fe20003f4e000 */
[----:B--2---:R-:W1:Y:S01]  /*0220*/  LDC.64 R2, c[0x0][0x238] ;  /* 0x00008e00ff027b82 */ /* 0x004e620000000a00 */
[----:B---3--:R-:W-:-:S02]  /*0230*/  FSETP.GT.AND P1, PT, R13, 8.50705917302346158658e+37, PT ;  /* 0x7e8000000d00780b */ /* 0x008fc40003f24000 */
[----:B------:R-:W-:-:S07]  /*0240*/  FSETP.GEU.AND P3, PT, R13, 1.175494350822287508e-38, PT ;  /* 0x008000000d00780b */ /* 0x000fce0003f6e000 */
[----:B------:R-:W-:-:S04]  /*0250*/  @P0 FMUL R12, R12, 0.25 ;  /* 0x3e8000000c0c0820 */ /* 0x000fc80000400000 */
[----:B------:R-:W-:Y:S01]  /*0260*/  @!P2 FMUL R12, R12, 16777216 ;  /* 0x4b8000000c0ca820 */ /* 0x000fe20000400000 */
[----:B------:R-:W-:-:S04]  /*0270*/  @P1 FMUL R13, R13, 0.25 ;  /* 0x3e8000000d0d1820 */ /* 0x000fc80000400000 */
[----:B------:R-:W-:Y:S01]  /*0280*/  @!P3 FMUL R13, R13, 16777216 ;  /* 0x4b8000000d0db820 */ /* 0x000fe20000400000 */
[----:B------:R-:W2:Y:S01]  /*0290*/  MUFU.RCP R12, R12 ;  /* 0x0000000c000c7308 */ /* 0x000ea20000001000 */
[----:B------:R-:W-:-:S07]  /*02a0*/  FSEL R15, R14, 1, P0 ;  /* 0x3f8000000e0f7808 */ /* 0x000fce0000000000 */
[----:B------:R-:W3:Y:S01]  /*02b0*/  MUFU.RCP R13, R13 ;  /* 0x0000000d000d7308 */ /* 0x000ee20000001000 */
[----:B------:R-:W-:Y:S01]  /*02c0*/  FSEL R14, R14, 1, P1 ;  /* 0x3f8000000e0e7808 */ /* 0x000fe20000800000 */
[----:B------:R-:W-:-:S04]  /*02d0*/  @!P2 FMUL R15, R15, 16777216 ;  /* 0x4b8000000f0fa820 */ /* 0x000fc80000400000 */
[----:B------:R-:W-:Y:S01]  /*02e0*/  @!P3 FMUL R14, R14, 16777216 ;  /* 0x4b8000000e0eb820 */ /* 0x000fe20000400000 */
[----:B----4-:R-:W-:Y:S01]  /*02f0*/  FADD R5, R5, -R7 ;  /* 0x8000000705057221 */ /* 0x010fe20000000000 */
[----:B------:R-:W-:Y:S01]  /*0300*/  FADD R4, R4, -R6 ;  /* 0x8000000604047221 */ /* 0x000fe20000000000 */
[----:B--2---:R-:W-:Y:S01]  /*0310*/  FMUL R15, R12, R15 ;  /* 0x0000000f0c0f7220 */ /* 0x004fe20000400000 */
[----:B---3--:R-:W-:-:S03]  /*0320*/  FMUL R14, R13, R14 ;  /* 0x0000000e0d0e7220 */ /* 0x008fc60000400000 */
[----:B------:R-:W-:Y:S01]  /*0330*/  FMUL R15, R4, R15 ;  /* 0x0000000f040f7220 */ /* 0x000fe20000400000 */
[----:B------:R-:W-:-:S03]  /*0340*/  FMUL R14, R5, R14 ;  /* 0x0000000e050e7220 */ /* 0x000fc60000400000 */
[----:B-----5:R-:W-:Y:S01]  /*0350*/  FFMA R8, R8, R15, R10 ;  /* 0x0000000f08087223 */ /* 0x020fe2000000000a */
[----:B------:R-:W-:-:S04]  /*0360*/  FFMA R9, R9, R14, R11 ;  /* 0x0000000e09097223 */ /* 0x000fc8000000000b */
[----:B------:R-:W-:Y:S02]  /*0370*/  FSETP.GEU.AND P0, PT, R8, RZ, PT ;  /* 0x000000ff0800720b */ /* 0x000fe40003f0e000 */
[C---:B------:R-:W-:Y:S01]  /*0380*/  FSETP.GEU.AND P1, PT, R9.reuse, RZ, PT ;  /* 0x000000ff0900720b */ /* 0x040fe20003f2e000 */
[----:B-1----:R-:W-:Y:S01]  /*0390*/  IMAD.WIDE R2, R0, 0x4, R2 ;  /* 0x0000000400027825 */ /* 0x002fe200078e0202 */
[----:B------:R-:W-:Y:S02]  /*03a0*/  FSEL R8, R8, RZ, P0 ;  /* 0x000000ff08087208 */ /* 0x000fe40000000000 */
[----:B------:R-:W-:-:S05]  /*03b0*/  FSEL R9, R9, RZ, P1 ;  /* 0x000000ff09097208 */ /* 0x000fca0000800000 */
[----:B------:R-:W-:Y:S01]  /*03c0*/  STG.E.64 desc[UR4][R2.64], R8 ;  /* 0x0000000802007986 */ /* 0x000fe2000c101b04 */
[----:B------:R-:W-:Y:S05]  /*03d0*/  EXIT ;  /* 0x000000000000794d */ /* 0x000fea0003800000 */
.L_x_0:
[----:B------:R-:W-:-:S00]  /*03e0*/  BRA `(.L_x_0) ;  /* 0xfffffffc00fc7947 */ /* 0x000fc0000383ffff */
[----:B------:R-:W-:-:S00]  /*03f0*/  NOP ;  /* 0x0000000000007918 */ /* 0x000fc00000000000 */
        /* <DEDUP_REMOVED lines=8> */
.L_x_1:


//--------------------- .nv.global.init           --------------------------
	.section	.nv.global.init,"aw",@progbits
.nv.global.init:
	.type		_$_str,@object
	.size		_$_str,(_$_str_$_2 - _$_str)
_$_str:
        /*0000*/ 	.byte	0x5f, 0x5f, 0x43, 0x55, 0x44, 0x41, 0x5f, 0x46, 0x54, 0x5a, 0x00
	.type		_$_str_$_2,@object
	.size		_$_str_$_2,(.L_1 - _$_str_$_2)
_$_str_$_2:
        /*000b*/ 	.byte	0x5f, 0x5f, 0x43, 0x55, 0x44, 0x41, 0x5f, 0x50, 0x52, 0x45, 0x43, 0x5f, 0x53, 0x51, 0x52, 0x54
        /*001b*/ 	.byte	0x00
.L_1:


//--------------------- .nv.constant0.triton_poi_fused__native_batch_norm_legit_no_training_relu_10 --------------------------
	.section	.nv.constant0.triton_poi_fused__native_batch_norm_legit_no_training_relu_10,"a",@progbits
	.sectionflags	@""
	.align	4
.nv.constant0.triton_poi_fused__native_batch_norm_legit_no_training_relu_10:
	.zero		580
